//
// Generated by NVIDIA NVVM Compiler
//
// Compiler Build ID: CL-36424714
// Cuda compilation tools, release 13.0, V13.0.88
// Based on NVVM 20.0.0
//

.version 9.0
.target sm_100
.address_size 64

	// .globl	_Z6conv1DPKiS0_Piii

.visible .entry _Z6conv1DPKiS0_Piii(
	.param .u64 .ptr .align 1 _Z6conv1DPKiS0_Piii_param_0,
	.param .u64 .ptr .align 1 _Z6conv1DPKiS0_Piii_param_1,
	.param .u64 .ptr .align 1 _Z6conv1DPKiS0_Piii_param_2,
	.param .u32 _Z6conv1DPKiS0_Piii_param_3,
	.param .u32 _Z6conv1DPKiS0_Piii_param_4
)
{
	.reg .pred 	%p<55>;
	.reg .b32 	%r<136>;
	.reg .b64 	%rd<47>;

	ld.param.u64 	%rd7, [_Z6conv1DPKiS0_Piii_param_0];
	ld.param.u64 	%rd8, [_Z6conv1DPKiS0_Piii_param_1];
	ld.param.u64 	%rd6, [_Z6conv1DPKiS0_Piii_param_2];
	ld.param.u32 	%r65, [_Z6conv1DPKiS0_Piii_param_3];
	ld.param.u32 	%r66, [_Z6conv1DPKiS0_Piii_param_4];
	cvta.to.global.u64 	%rd1, %rd7;
	cvta.to.global.u64 	%rd2, %rd8;
	mov.u32 	%r68, %ctaid.x;
	mov.u32 	%r69, %ntid.x;
	mov.u32 	%r70, %tid.x;
	mad.lo.s32 	%r1, %r68, %r69, %r70;
	shr.u32 	%r71, %r66, 31;
	add.s32 	%r72, %r66, %r71;
	shr.s32 	%r73, %r72, 1;
	sub.s32 	%r2, %r1, %r73;
	setp.lt.s32 	%p1, %r66, 1;
	mov.b32 	%r112, 0;
	@%p1 bra 	$L__BB0_41;
	and.b32  	%r3, %r66, 7;
	setp.lt.u32 	%p2, %r66, 8;
	mov.b32 	%r128, 0;
	mov.u32 	%r112, %r128;
	@%p2 bra 	$L__BB0_20;
	and.b32  	%r128, %r66, 2147483640;
	mov.b32 	%r110, 0;
	mov.u32 	%r112, %r110;
$L__BB0_3:
	.pragma "nounroll";
	add.s32 	%r7, %r2, %r110;
	setp.lt.s32 	%p3, %r7, 0;
	setp.ge.s32 	%p4, %r7, %r65;
	mul.wide.u32 	%rd9, %r110, 4;
	add.s64 	%rd3, %rd2, %rd9;
	or.pred  	%p5, %p3, %p4;
	@%p5 bra 	$L__BB0_5;
	ld.global.u32 	%r77, [%rd3];
	mul.wide.u32 	%rd10, %r7, 4;
	add.s64 	%rd11, %rd1, %rd10;
	ld.global.u32 	%r78, [%rd11];
	mad.lo.s32 	%r112, %r78, %r77, %r112;
$L__BB0_5:
	add.s32 	%r10, %r7, 1;
	setp.lt.s32 	%p6, %r10, 0;
	setp.ge.s32 	%p7, %r10, %r65;
	or.pred  	%p8, %p6, %p7;
	@%p8 bra 	$L__BB0_7;
	ld.global.u32 	%r79, [%rd3+4];
	mul.wide.u32 	%rd12, %r10, 4;
	add.s64 	%rd13, %rd1, %rd12;
	ld.global.u32 	%r80, [%rd13];
	mad.lo.s32 	%r112, %r80, %r79, %r112;
$L__BB0_7:
	add.s32 	%r13, %r7, 2;
	setp.lt.s32 	%p9, %r13, 0;
	setp.ge.s32 	%p10, %r13, %r65;
	or.pred  	%p11, %p9, %p10;
	@%p11 bra 	$L__BB0_9;
	ld.global.u32 	%r81, [%rd3+8];
	mul.wide.u32 	%rd14, %r13, 4;
	add.s64 	%rd15, %rd1, %rd14;
	ld.global.u32 	%r82, [%rd15];
	mad.lo.s32 	%r112, %r82, %r81, %r112;
$L__BB0_9:
	add.s32 	%r16, %r7, 3;
	setp.lt.s32 	%p12, %r16, 0;
	setp.ge.s32 	%p13, %r16, %r65;
	or.pred  	%p14, %p12, %p13;
	@%p14 bra 	$L__BB0_11;
	ld.global.u32 	%r83, [%rd3+12];
	mul.wide.u32 	%rd16, %r16, 4;
	add.s64 	%rd17, %rd1, %rd16;
	ld.global.u32 	%r84, [%rd17];
	mad.lo.s32 	%r112, %r84, %r83, %r112;
$L__BB0_11:
	add.s32 	%r19, %r7, 4;
	setp.lt.s32 	%p15, %r19, 0;
	setp.ge.s32 	%p16, %r19, %r65;
	or.pred  	%p17, %p15, %p16;
	@%p17 bra 	$L__BB0_13;
	ld.global.u32 	%r85, [%rd3+16];
	mul.wide.u32 	%rd18, %r19, 4;
	add.s64 	%rd19, %rd1, %rd18;
	ld.global.u32 	%r86, [%rd19];
	mad.lo.s32 	%r112, %r86, %r85, %r112;
$L__BB0_13:
	add.s32 	%r22, %r7, 5;
	setp.lt.s32 	%p18, %r22, 0;
	setp.ge.s32 	%p19, %r22, %r65;
	or.pred  	%p20, %p18, %p19;
	@%p20 bra 	$L__BB0_15;
	ld.global.u32 	%r87, [%rd3+20];
	mul.wide.u32 	%rd20, %r22, 4;
	add.s64 	%rd21, %rd1, %rd20;
	ld.global.u32 	%r88, [%rd21];
	mad.lo.s32 	%r112, %r88, %r87, %r112;
$L__BB0_15:
	add.s32 	%r25, %r7, 6;
	setp.lt.s32 	%p21, %r25, 0;
	setp.ge.s32 	%p22, %r25, %r65;
	or.pred  	%p23, %p21, %p22;
	@%p23 bra 	$L__BB0_17;
	ld.global.u32 	%r89, [%rd3+24];
	mul.wide.u32 	%rd22, %r25, 4;
	add.s64 	%rd23, %rd1, %rd22;
	ld.global.u32 	%r90, [%rd23];
	mad.lo.s32 	%r112, %r90, %r89, %r112;
$L__BB0_17:
	add.s32 	%r28, %r7, 7;
	setp.lt.s32 	%p24, %r28, 0;
	setp.ge.s32 	%p25, %r28, %r65;
	or.pred  	%p26, %p24, %p25;
	@%p26 bra 	$L__BB0_19;
	ld.global.u32 	%r91, [%rd3+28];
	mul.wide.u32 	%rd24, %r28, 4;
	add.s64 	%rd25, %rd1, %rd24;
	ld.global.u32 	%r92, [%rd25];
	mad.lo.s32 	%r112, %r92, %r91, %r112;
$L__BB0_19:
	add.s32 	%r110, %r110, 8;
	setp.ne.s32 	%p27, %r110, %r128;
	@%p27 bra 	$L__BB0_3;
$L__BB0_20:
	setp.eq.s32 	%p28, %r3, 0;
	@%p28 bra 	$L__BB0_41;
	and.b32  	%r35, %r66, 3;
	setp.lt.u32 	%p29, %r3, 4;
	@%p29 bra 	$L__BB0_31;
	add.s32 	%r36, %r2, %r128;
	setp.lt.s32 	%p30, %r36, 0;
	setp.ge.s32 	%p31, %r36, %r65;
	mul.wide.u32 	%rd26, %r128, 4;
	add.s64 	%rd4, %rd2, %rd26;
	or.pred  	%p32, %p30, %p31;
	@%p32 bra 	$L__BB0_24;
	ld.global.u32 	%r94, [%rd4];
	mul.wide.u32 	%rd27, %r36, 4;
	add.s64 	%rd28, %rd1, %rd27;
	ld.global.u32 	%r95, [%rd28];
	mad.lo.s32 	%r112, %r95, %r94, %r112;
$L__BB0_24:
	add.s32 	%r39, %r36, 1;
	setp.lt.s32 	%p33, %r39, 0;
	setp.ge.s32 	%p34, %r39, %r65;
	or.pred  	%p35, %p33, %p34;
	@%p35 bra 	$L__BB0_26;
	ld.global.u32 	%r96, [%rd4+4];
	mul.wide.u32 	%rd29, %r39, 4;
	add.s64 	%rd30, %rd1, %rd29;
	ld.global.u32 	%r97, [%rd30];
	mad.lo.s32 	%r112, %r97, %r96, %r112;
$L__BB0_26:
	add.s32 	%r42, %r36, 2;
	setp.lt.s32 	%p36, %r42, 0;
	setp.ge.s32 	%p37, %r42, %r65;
	or.pred  	%p38, %p36, %p37;
	@%p38 bra 	$L__BB0_28;
	ld.global.u32 	%r98, [%rd4+8];
	mul.wide.u32 	%rd31, %r42, 4;
	add.s64 	%rd32, %rd1, %rd31;
	ld.global.u32 	%r99, [%rd32];
	mad.lo.s32 	%r112, %r99, %r98, %r112;
$L__BB0_28:
	add.s32 	%r45, %r36, 3;
	setp.lt.s32 	%p39, %r45, 0;
	setp.ge.s32 	%p40, %r45, %r65;
	or.pred  	%p41, %p39, %p40;
	@%p41 bra 	$L__BB0_30;
	ld.global.u32 	%r100, [%rd4+12];
	mul.wide.u32 	%rd33, %r45, 4;
	add.s64 	%rd34, %rd1, %rd33;
	ld.global.u32 	%r101, [%rd34];
	mad.lo.s32 	%r112, %r101, %r100, %r112;
$L__BB0_30:
	add.s32 	%r128, %r128, 4;
$L__BB0_31:
	setp.eq.s32 	%p42, %r35, 0;
	@%p42 bra 	$L__BB0_41;
	setp.eq.s32 	%p43, %r35, 1;
	@%p43 bra 	$L__BB0_38;
	add.s32 	%r52, %r2, %r128;
	setp.lt.s32 	%p44, %r52, 0;
	setp.ge.s32 	%p45, %r52, %r65;
	mul.wide.u32 	%rd35, %r128, 4;
	add.s64 	%rd5, %rd2, %rd35;
	or.pred  	%p46, %p44, %p45;
	@%p46 bra 	$L__BB0_35;
	ld.global.u32 	%r103, [%rd5];
	mul.wide.u32 	%rd36, %r52, 4;
	add.s64 	%rd37, %rd1, %rd36;
	ld.global.u32 	%r104, [%rd37];
	mad.lo.s32 	%r112, %r104, %r103, %r112;
$L__BB0_35:
	add.s32 	%r55, %r52, 1;
	setp.lt.s32 	%p47, %r55, 0;
	setp.ge.s32 	%p48, %r55, %r65;
	or.pred  	%p49, %p47, %p48;
	@%p49 bra 	$L__BB0_37;
	ld.global.u32 	%r105, [%rd5+4];
	mul.wide.u32 	%rd38, %r55, 4;
	add.s64 	%rd39, %rd1, %rd38;
	ld.global.u32 	%r106, [%rd39];
	mad.lo.s32 	%r112, %r106, %r105, %r112;
$L__BB0_37:
	add.s32 	%r128, %r128, 2;
$L__BB0_38:
	and.b32  	%r107, %r66, 1;
	setp.eq.b32 	%p50, %r107, 1;
	not.pred 	%p51, %p50;
	@%p51 bra 	$L__BB0_41;
	add.s32 	%r62, %r2, %r128;
	setp.lt.s32 	%p52, %r62, 0;
	setp.ge.s32 	%p53, %r62, %r65;
	or.pred  	%p54, %p52, %p53;
	@%p54 bra 	$L__BB0_41;
	mul.wide.u32 	%rd40, %r128, 4;
	add.s64 	%rd41, %rd2, %rd40;
	ld.global.u32 	%r108, [%rd41];
	mul.wide.u32 	%rd42, %r62, 4;
	add.s64 	%rd43, %rd1, %rd42;
	ld.global.u32 	%r109, [%rd43];
	mad.lo.s32 	%r112, %r109, %r108, %r112;
$L__BB0_41:
	cvta.to.global.u64 	%rd44, %rd6;
	mul.wide.s32 	%rd45, %r1, 4;
	add.s64 	%rd46, %rd44, %rd45;
	st.global.u32 	[%rd46], %r112;
	ret;

}


// ===== COMPILED SASS (sm_100) =====

	.target	sm_100

	.elftype	@"ET_EXEC"


//--------------------- .note.nv.tkinfo           --------------------------
	.section	.note.nv.tkinfo,"",@"SHT_NOTE"
	.sectionflags	@"SHF_NOTE_NV_TKINFO"
	.tkinfo
        /*0018*/ 	.word	0x00000002
        /*0030*/ 	.string	""
        /*0030*/ 	.string	"ptxas"
        /*0030*/ 	.string	"Cuda compilation tools, release 13.0, V13.0.88"
        /*0030*/ 	.string	"Build cuda_13.0.r13.0/compiler.36424714_0"
        /*0030*/ 	.string	"-arch sm_100 -m 64 "



//--------------------- .note.nv.cuinfo           --------------------------
	.section	.note.nv.cuinfo,"",@"SHT_NOTE"
	.sectionflags	@"SHF_NOTE_NV_CUINFO"
        /*0018*/ 	.short	0x0002
        /*001a*/ 	.short	0x0064
        /*001c*/ 	.short	0x0082
	.zero		2


//--------------------- .nv.info                  --------------------------
	.section	.nv.info,"",@"SHT_CUDA_INFO"
	.align	4


	//----- nvinfo : EIATTR_REGCOUNT
	.align		4
        /*0000*/ 	.byte	0x04, 0x2f
        /*0002*/ 	.short	(.L_1 - .L_0)
	.align		4
.L_0:
        /*0004*/ 	.word	index@(_Z6conv1DPKiS0_Piii)
        /*0008*/ 	.word	0x00000020


	//----- nvinfo : EIATTR_FRAME_SIZE
	.align		4
.L_1:
        /*000c*/ 	.byte	0x04, 0x11
        /*000e*/ 	.short	(.L_3 - .L_2)
	.align		4
.L_2:
        /*0010*/ 	.word	index@(_Z6conv1DPKiS0_Piii)
        /*0014*/ 	.word	0x00000000


	//----- nvinfo : EIATTR_MIN_STACK_SIZE
	.align		4
.L_3:
        /*0018*/ 	.byte	0x04, 0x12
        /*001a*/ 	.short	(.L_5 - .L_4)
	.align		4
.L_4:
        /*001c*/ 	.word	index@(_Z6conv1DPKiS0_Piii)
        /*0020*/ 	.word	0x00000000
.L_5:


//--------------------- .nv.compat                --------------------------
	.section	.nv.compat,"",@"SHT_CUDA_COMPAT_INFO"
	.align	4
        /*0000*/ 	.byte	0x02, 0x09, 0x00, 0x00, 0x02, 0x02, 0x01, 0x00, 0x02, 0x05, 0x05, 0x00, 0x03, 0x07, 0x01, 0x01
        /*0010*/ 	.byte	0x02, 0x03, 0x00, 0x00, 0x02, 0x06, 0x01, 0x00, 0x04, 0x0b, 0x08, 0x00, 0x09, 0x00, 0x00, 0x00
        /*0020*/ 	.byte	0x00, 0x00, 0x00, 0x00


//--------------------- .nv.info._Z6conv1DPKiS0_Piii --------------------------
	.section	.nv.info._Z6conv1DPKiS0_Piii,"",@"SHT_CUDA_INFO"
	.sectionflags	@""
	.align	4


	//----- nvinfo : EIATTR_CUDA_API_VERSION
	.align		4
        /*0000*/ 	.byte	0x04, 0x37
        /*0002*/ 	.short	(.L_7 - .L_6)
.L_6:
        /*0004*/ 	.word	0x00000082


	//----- nvinfo : EIATTR_KPARAM_INFO
	.align		4
.L_7:
        /*0008*/ 	.byte	0x04, 0x17
        /*000a*/ 	.short	(.L_9 - .L_8)
.L_8:
        /*000c*/ 	.word	0x00000000
        /*0010*/ 	.short	0x0004
        /*0012*/ 	.short	0x001c
        /*0014*/ 	.byte	0x00, 0xf0, 0x11, 0x00


	//----- nvinfo : EIATTR_KPARAM_INFO
	.align		4
.L_9:
        /*0018*/ 	.byte	0x04, 0x17
        /*001a*/ 	.short	(.L_11 - .L_10)
.L_10:
        /*001c*/ 	.word	0x00000000
        /*0020*/ 	.short	0x0003
        /*0022*/ 	.short	0x0018
        /*0024*/ 	.byte	0x00, 0xf0, 0x11, 0x00


	//----- nvinfo : EIATTR_KPARAM_INFO
	.align		4
.L_11:
        /*0028*/ 	.byte	0x04, 0x17
        /*002a*/ 	.short	(.L_13 - .L_12)
.L_12:
        /*002c*/ 	.word	0x00000000
        /*0030*/ 	.short	0x0002
        /*0032*/ 	.short	0x0010
        /*0034*/ 	.byte	0x00, 0xf5, 0x21, 0x00


	//----- nvinfo : EIATTR_KPARAM_INFO
	.align		4
.L_13:
        /*0038*/ 	.byte	0x04, 0x17
        /*003a*/ 	.short	(.L_15 - .L_14)
.L_14:
        /*003c*/ 	.word	0x00000000
        /*0040*/ 	.short	0x0001
        /*0042*/ 	.short	0x0008
        /*0044*/ 	.byte	0x00, 0xf5, 0x21, 0x00


	//----- nvinfo : EIATTR_KPARAM_INFO
	.align		4
.L_15:
        /*0048*/ 	.byte	0x04, 0x17
        /*004a*/ 	.short	(.L_17 - .L_16)
.L_16:
        /*004c*/ 	.word	0x00000000
        /*0050*/ 	.short	0x0000
        /*0052*/ 	.short	0x0000
        /*0054*/ 	.byte	0x00, 0xf5, 0x21, 0x00


	//----- nvinfo : EIATTR_SPARSE_MMA_MASK
	.align		4
.L_17:
        /*0058*/ 	.byte	0x03, 0x50
        /*005a*/ 	.short	0x0000


	//----- nvinfo : EIATTR_MAXREG_COUNT
	.align		4
        /*005c*/ 	.byte	0x03, 0x1b
        /*005e*/ 	.short	0x00ff


	//----- nvinfo : EIATTR_MERCURY_ISA_VERSION
	.align		4
        /*0060*/ 	.byte	0x03, 0x5f
        /*0062*/ 	.short	0x0101


	//----- nvinfo : EIATTR_VRC_CTA_INIT_COUNT
	.align		4
        /*0064*/ 	.byte	0x02, 0x4a
	.zero		1
	.zero		1


	//----- nvinfo : EIATTR_EXIT_INSTR_OFFSETS
	.align		4
        /*0068*/ 	.byte	0x04, 0x1c
        /*006a*/ 	.short	(.L_19 - .L_18)


	//   ....[0]....
.L_18:
        /*006c*/ 	.word	0x00000b20


	//----- nvinfo : EIATTR_CRS_STACK_SIZE
	.align		4
.L_19:
        /*0070*/ 	.byte	0x04, 0x1e
        /*0072*/ 	.short	(.L_21 - .L_20)
.L_20:
        /*0074*/ 	.word	0x00000000


	//----- nvinfo : EIATTR_CBANK_PARAM_SIZE
	.align		4
.L_21:
        /*0078*/ 	.byte	0x03, 0x19
        /*007a*/ 	.short	0x0020


	//----- nvinfo : EIATTR_PARAM_CBANK
	.align		4
        /*007c*/ 	.byte	0x04, 0x0a
        /*007e*/ 	.short	(.L_23 - .L_22)
	.align		4
.L_22:
        /*0080*/ 	.word	index@(.nv.constant0._Z6conv1DPKiS0_Piii)
        /*0084*/ 	.short	0x0380
        /*0086*/ 	.short	0x0020


	//----- nvinfo : EIATTR_SW_WAR
	.align		4
.L_23:
        /*0088*/ 	.byte	0x04, 0x36
        /*008a*/ 	.short	(.L_25 - .L_24)
.L_24:
        /*008c*/ 	.word	0x00000008
.L_25:


//--------------------- .nv.callgraph             --------------------------
	.section	.nv.callgraph,"",@"SHT_CUDA_CALLGRAPH"
	.align	4
	.sectionentsize	8
	.align		4
        /*0000*/ 	.word	0x00000000
	.align		4
        /*0004*/ 	.word	0xffffffff
	.align		4
        /*0008*/ 	.word	0x00000000
	.align		4
        /*000c*/ 	.word	0xfffffffe
	.align		4
        /*0010*/ 	.word	0x00000000
	.align		4
        /*0014*/ 	.word	0xfffffffd
	.align		4
        /*0018*/ 	.word	0x00000000
	.align		4
        /*001c*/ 	.word	0xfffffffc


//--------------------- .text._Z6conv1DPKiS0_Piii --------------------------
	.section	.text._Z6conv1DPKiS0_Piii,"ax",@progbits
	.align	128
        .global         _Z6conv1DPKiS0_Piii
        .type           _Z6conv1DPKiS0_Piii,@function
        .size           _Z6conv1DPKiS0_Piii,(.L_x_7 - _Z6conv1DPKiS0_Piii)
        .other          _Z6conv1DPKiS0_Piii,@"STO_CUDA_ENTRY STV_DEFAULT"
_Z6conv1DPKiS0_Piii:
.text._Z6conv1DPKiS0_Piii:
[----:B------:R-:W-:Y:S01]  /*0000*/  LDC R1, c[0x0][0x37c] ;  /* 0x0000df00ff017b82 */ /* 0x000fe20000000800 */
[----:B------:R-:W0:Y:S01]  /*0010*/  S2R R3, SR_TID.X ;  /* 0x0000000000037919 */ /* 0x000e220000002100 */
[----:B------:R-:W1:Y:S06]  /*0020*/  LDCU UR5, c[0x0][0x39c] ;  /* 0x00007380ff0577ac */ /* 0x000e6c0008000800 */
[----:B------:R-:W0:Y:S01]  /*0030*/  S2UR UR4, SR_CTAID.X ;  /* 0x00000000000479c3 */ /* 0x000e220000002500 */
[----:B------:R-:W-:Y:S01]  /*0040*/  HFMA2 R0, -RZ, RZ, 0, 0 ;  /* 0x00000000ff007431 */ /* 0x000fe200000001ff */
[----:B------:R-:W2:Y:S06]  /*0050*/  LDCU.64 UR8, c[0x0][0x358] ;  /* 0x00006b00ff0877ac */ /* 0x000eac0008000a00 */
[----:B------:R-:W0:Y:S01]  /*0060*/  LDC R2, c[0x0][0x360] ;  /* 0x0000d800ff027b82 */ /* 0x000e220000000800 */
[----:B-1----:R-:W-:Y:S01]  /*0070*/  UISETP.GE.AND UP0, UPT, UR5, 0x1, UPT ;  /* 0x000000010500788c */ /* 0x002fe2000bf06270 */
[----:B0-----:R-:W-:-:S08]  /*0080*/  IMAD R2, R2, UR4, R3 ;  /* 0x0000000402027c24 */ /* 0x001fd0000f8e0203 */
[----:B--2---:R-:W-:Y:S05]  /*0090*/  BRA.U !UP0, `(.L_x_0) ;  /* 0x0000000908947547 */ /* 0x004fea000b800000 */
[----:B------:R-:W-:Y:S01]  /*00a0*/  UISETP.GE.U32.AND UP0, UPT, UR5, 0x8, UPT ;  /* 0x000000080500788c */ /* 0x000fe2000bf06070 */
[----:B------:R-:W-:Y:S01]  /*00b0*/  IMAD.MOV.U32 R3, RZ, RZ, RZ ;  /* 0x000000ffff037224 */ /* 0x000fe200078e00ff */
[----:B------:R-:W-:Y:S01]  /*00c0*/  ULEA.HI UR4, UR5, UR5, URZ, 0x1 ;  /* 0x0000000505047291 */ /* 0x000fe2000f8f08ff */
[----:B------:R-:W-:Y:S01]  /*00d0*/  MOV R0, RZ ;  /* 0x000000ff00007202 */ /* 0x000fe20000000f00 */
[----:B------:R-:W-:Y:S02]  /*00e0*/  ULOP3.LUT UR6, UR5, 0x7, URZ, 0xc0, !UPT ;  /* 0x0000000705067892 */ /* 0x000fe4000f8ec0ff */
[----:B------:R-:W-:Y:S02]  /*00f0*/  USHF.R.S32.HI UR4, URZ, 0x1, UR4 ;  /* 0x00000001ff047899 */ /* 0x000fe40008011404 */
[----:B------:R-:W-:-:S04]  /*0100*/  UISETP.NE.AND UP1, UPT, UR6, URZ, UPT ;  /* 0x000000ff0600728c */ /* 0x000fc8000bf25270 */
[----:B------:R-:W-:Y:S01]  /*0110*/  VIADD R4, R2, -UR4 ;  /* 0x8000000402047c36 */ /* 0x000fe20008000000 */
[----:B------:R-:W-:Y:S06]  /*0120*/  BRA.U !UP0, `(.L_x_1) ;  /* 0x0000000508287547 */ /* 0x000fec000b800000 */
[----:B------:R-:W-:Y:S01]  /*0130*/  ULOP3.LUT UR4, UR5, 0x7ffffff8, URZ, 0xc0, !UPT ;  /* 0x7ffffff805047892 */ /* 0x000fe2000f8ec0ff */
[----:B------:R-:W-:Y:S01]  /*0140*/  MOV R7, RZ ;  /* 0x000000ff00077202 */ /* 0x000fe20000000f00 */
[----:B------:R-:W-:Y:S01]  /*0150*/  IMAD.MOV.U32 R0, RZ, RZ, RZ ;  /* 0x000000ffff007224 */ /* 0x000fe200078e00ff */
[----:B------:R-:W0:Y:S03]  /*0160*/  LDCU UR7, c[0x0][0x398] ;  /* 0x00007300ff0777ac */ /* 0x000e260008000800 */
[----:B------:R-:W-:-:S07]  /*0170*/  MOV R3, UR4 ;  /* 0x0000000400037c02 */ /* 0x000fce0008000f00 */
.L_x_2:
[----:B------:R-:W-:Y:S01]  /*0180*/  IMAD.IADD R29, R4, 0x1, R7 ;  /* 0x00000001041d7824 */ /* 0x000fe200078e0207 */
[----:B------:R-:W1:Y:S04]  /*0190*/  LDC.64 R10, c[0x0][0x388] ;  /* 0x0000e200ff0a7b82 */ /* 0x000e680000000a00 */
[----:B0-----:R-:W-:-:S04]  /*01a0*/  ISETP.GE.AND P4, PT, R29, UR7, PT ;  /* 0x000000071d007c0c */ /* 0x001fc8000bf86270 */
[----:B------:R-:W-:-:S13]  /*01b0*/  ISETP.LT.OR P4, PT, R29, RZ, P4 ;  /* 0x000000ff1d00720c */ /* 0x000fda0002781670 */
[----:B------:R-:W0:Y:S01]  /*01c0*/  @!P4 LDC.64 R8, c[0x0][0x380] ;  /* 0x0000e000ff08cb82 */ /* 0x000e220000000a00 */
[----:B-1----:R-:W-:-:S05]  /*01d0*/  IMAD.WIDE.U32 R10, R7, 0x4, R10 ;  /* 0x00000004070a7825 */ /* 0x002fca00078e000a */
[----:B------:R-:W2:Y:S01]  /*01e0*/  @!P4 LDG.E R13, desc[UR8][R10.64] ;  /* 0x000000080a0dc981 */ /* 0x000ea2000c1e1900 */
[----:B0-----:R-:W-:-:S06]  /*01f0*/  @!P4 IMAD.WIDE.U32 R8, R29, 0x4, R8 ;  /* 0x000000041d08c825 */ /* 0x001fcc00078e0008 */
[----:B------:R-:W2:Y:S01]  /*0200*/  @!P4 LDG.E R8, desc[UR8][R8.64] ;  /* 0x000000080808c981 */ /* 0x000ea2000c1e1900 */
[----:B------:R-:W-:-:S04]  /*0210*/  IADD3 R19, PT, PT, R29, 0x1, RZ ;  /* 0x000000011d137810 */ /* 0x000fc80007ffe0ff */
[----:B------:R-:W-:Y:S01]  /*0220*/  ISETP.GE.AND P0, PT, R19, UR7, PT ;  /* 0x0000000713007c0c */ /* 0x000fe2000bf06270 */
[----:B------:R-:W-:-:S03]  /*0230*/  VIADD R24, R29, 0x2 ;  /* 0x000000021d187836 */ /* 0x000fc60000000000 */
[----:B------:R-:W-:Y:S02]  /*0240*/  ISETP.LT.OR P0, PT, R19, RZ, P0 ;  /* 0x000000ff1300720c */ /* 0x000fe40000701670 */
[C---:B------:R-:W-:Y:S02]  /*0250*/  IADD3 R25, PT, PT, R29.reuse, 0x3, RZ ;  /* 0x000000031d197810 */ /* 0x040fe40007ffe0ff */
[C---:B------:R-:W-:Y:S01]  /*0260*/  ISETP.GE.AND P3, PT, R24.reuse, UR7, PT ;  /* 0x0000000718007c0c */ /* 0x040fe2000bf66270 */
[----:B------:R-:W-:Y:S01]  /*0270*/  VIADD R6, R29, 0x4 ;  /* 0x000000041d067836 */ /* 0x000fe20000000000 */
[C---:B------:R-:W-:Y:S02]  /*0280*/  ISETP.GE.AND P2, PT, R25.reuse, UR7, PT ;  /* 0x0000000719007c0c */ /* 0x040fe4000bf46270 */
[----:B------:R-:W-:Y:S02]  /*0290*/  ISETP.LT.OR P3, PT, R24, RZ, P3 ;  /* 0x000000ff1800720c */ /* 0x000fe40001f61670 */
[----:B------:R-:W-:-:S02]  /*02a0*/  ISETP.LT.OR P2, PT, R25, RZ, P2 ;  /* 0x000000ff1900720c */ /* 0x000fc40001741670 */
[C---:B------:R-:W-:Y:S01]  /*02b0*/  IADD3 R5, PT, PT, R29.reuse, 0x5, RZ ;  /* 0x000000051d057810 */ /* 0x040fe20007ffe0ff */
[----:B------:R-:W0:Y:S01]  /*02c0*/  @!P0 LDC.64 R22, c[0x0][0x380] ;  /* 0x0000e000ff168b82 */ /* 0x000e220000000a00 */
[C---:B------:R-:W-:Y:S01]  /*02d0*/  ISETP.GE.AND P1, PT, R6.reuse, UR7, PT ;  /* 0x0000000706007c0c */ /* 0x040fe2000bf26270 */
[----:B------:R-:W-:Y:S01]  /*02e0*/  VIADD R27, R29, 0x6 ;  /* 0x000000061d1b7836 */ /* 0x000fe20000000000 */
[----:B------:R-:W-:Y:S02]  /*02f0*/  ISETP.GE.AND P5, PT, R5, UR7, PT ;  /* 0x0000000705007c0c */ /* 0x000fe4000bfa6270 */
[----:B------:R-:W-:Y:S02]  /*0300*/  ISETP.LT.OR P1, PT, R6, RZ, P1 ;  /* 0x000000ff0600720c */ /* 0x000fe40000f21670 */
[----:B------:R-:W-:Y:S02]  /*0310*/  IADD3 R29, PT, PT, R29, 0x7, RZ ;  /* 0x000000071d1d7810 */ /* 0x000fe40007ffe0ff */
[----:B------:R-:W-:-:S02]  /*0320*/  ISETP.LT.OR P5, PT, R5, RZ, P5 ;  /* 0x000000ff0500720c */ /* 0x000fc40002fa1670 */
[----:B------:R-:W-:-:S04]  /*0330*/  ISETP.GE.AND P6, PT, R29, UR7, PT ;  /* 0x000000071d007c0c */ /* 0x000fc8000bfc6270 */
[----:B------:R-:W-:-:S03]  /*0340*/  ISETP.LT.OR P6, PT, R29, RZ, P6 ;  /* 0x000000ff1d00720c */ /* 0x000fc600037c1670 */
[----:B------:R-:W1:Y:S08]  /*0350*/  @!P1 LDC.64 R16, c[0x0][0x380] ;  /* 0x0000e000ff109b82 */ /* 0x000e700000000a00 */
[----:B------:R-:W3:Y:S01]  /*0360*/  @!P5 LDC.64 R14, c[0x0][0x380] ;  /* 0x0000e000ff0edb82 */ /* 0x000ee20000000a00 */
[----:B0-----:R-:W-:-:S06]  /*0370*/  @!P0 IMAD.WIDE.U32 R22, R19, 0x4, R22 ;  /* 0x0000000413168825 */ /* 0x001fcc00078e0016 */
[----:B------:R-:W4:Y:S01]  /*0380*/  @!P0 LDG.E R23, desc[UR8][R22.64] ;  /* 0x0000000816178981 */ /* 0x000f22000c1e1900 */
[----:B------:R-:W0:Y:S01]  /*0390*/  @!P6 LDC.64 R20, c[0x0][0x380] ;  /* 0x0000e000ff14eb82 */ /* 0x000e220000000a00 */
[----:B-1----:R-:W-:Y:S02]  /*03a0*/  @!P1 IMAD.WIDE.U32 R16, R6, 0x4, R16 ;  /* 0x0000000406109825 */ /* 0x002fe400078e0010 */
[----:B------:R-:W5:Y:S04]  /*03b0*/  @!P2 LDG.E R6, desc[UR8][R10.64+0xc] ;  /* 0x00000c080a06a981 */ /* 0x000f68000c1e1900 */
[----:B------:R-:W5:Y:S01]  /*03c0*/  @!P1 LDG.E R16, desc[UR8][R16.64] ;  /* 0x0000000810109981 */ /* 0x000f62000c1e1900 */
[----:B---3--:R-:W-:-:S03]  /*03d0*/  @!P5 IMAD.WIDE.U32 R14, R5, 0x4, R14 ;  /* 0x00000004050ed825 */ /* 0x008fc600078e000e */
[----:B------:R-:W3:Y:S04]  /*03e0*/  @!P1 LDG.E R5, desc[UR8][R10.64+0x10] ;  /* 0x000010080a059981 */ /* 0x000ee8000c1e1900 */
[----:B------:R-:W3:Y:S01]  /*03f0*/  @!P5 LDG.E R14, desc[UR8][R14.64] ;  /* 0x000000080e0ed981 */ /* 0x000ee2000c1e1900 */
[----:B0-----:R-:W-:-:S03]  /*0400*/  @!P6 IMAD.WIDE.U32 R20, R29, 0x4, R20 ;  /* 0x000000041d14e825 */ /* 0x001fc600078e0014 */
[----:B------:R-:W3:Y:S04]  /*0410*/  @!P6 LDG.E R29, desc[UR8][R10.64+0x1c] ;  /* 0x00001c080a1de981 */ /* 0x000ee8000c1e1900 */
[----:B------:R-:W3:Y:S01]  /*0420*/  @!P6 LDG.E R20, desc[UR8][R20.64] ;  /* 0x000000081414e981 */ /* 0x000ee2000c1e1900 */
[----:B--2---:R-:W-:Y:S01]  /*0430*/  @!P4 IMAD R0, R13, R8, R0 ;  /* 0x000000080d00c224 */ /* 0x004fe200078e0200 */
[C---:B------:R-:W-:Y:S01]  /*0440*/  ISETP.GE.AND P4, PT, R27.reuse, UR7, PT ;  /* 0x000000071b007c0c */ /* 0x040fe2000bf86270 */
[----:B------:R-:W0:Y:S03]  /*0450*/  @!P3 LDC.64 R12, c[0x0][0x380] ;  /* 0x0000e000ff0cbb82 */ /* 0x000e260000000a00 */
[----:B------:R-:W-:-:S05]  /*0460*/  ISETP.LT.OR P4, PT, R27, RZ, P4 ;  /* 0x000000ff1b00720c */ /* 0x000fca0002781670 */
[----:B------:R-:W1:Y:S08]  /*0470*/  @!P2 LDC.64 R8, c[0x0][0x380] ;  /* 0x0000e000ff08ab82 */ /* 0x000e700000000a00 */
[----:B------:R-:W2:Y:S01]  /*0480*/  @!P4 LDC.64 R18, c[0x0][0x380] ;  /* 0x0000e000ff12cb82 */ /* 0x000ea20000000a00 */
[----:B0-----:R-:W-:Y:S02]  /*0490*/  @!P3 IMAD.WIDE.U32 R12, R24, 0x4, R12 ;  /* 0x00000004180cb825 */ /* 0x001fe400078e000c */
[----:B------:R-:W4:Y:S04]  /*04a0*/  @!P0 LDG.E R24, desc[UR8][R10.64+0x4] ;  /* 0x000004080a188981 */ /* 0x000f28000c1e1900 */
[----:B------:R-:W5:Y:S01]  /*04b0*/  @!P3 LDG.E R12, desc[UR8][R12.64] ;  /* 0x000000080c0cb981 */ /* 0x000f62000c1e1900 */
[----:B-1----:R-:W-:-:S03]  /*04c0*/  @!P2 IMAD.WIDE.U32 R8, R25, 0x4, R8 ;  /* 0x000000041908a825 */ /* 0x002fc600078e0008 */
[----:B------:R-:W5:Y:S04]  /*04d0*/  @!P3 LDG.E R25, desc[UR8][R10.64+0x8] ;  /* 0x000008080a19b981 */ /* 0x000f68000c1e1900 */
[----:B------:R-:W3:Y:S01]  /*04e0*/  @!P2 LDG.E R9, desc[UR8][R8.64] ;  /* 0x000000080809a981 */ /* 0x000ee2000c1e1900 */
[----:B--2---:R-:W-:-:S03]  /*04f0*/  @!P4 IMAD.WIDE.U32 R18, R27, 0x4, R18 ;  /* 0x000000041b12c825 */ /* 0x004fc600078e0012 */
[----:B------:R-:W2:Y:S04]  /*0500*/  @!P5 LDG.E R27, desc[UR8][R10.64+0x14] ;  /* 0x000014080a1bd981 */ /* 0x000ea8000c1e1900 */
[----:B------:R-:W2:Y:S04]  /*0510*/  @!P4 LDG.E R18, desc[UR8][R18.64] ;  /* 0x000000081212c981 */ /* 0x000ea8000c1e1900 */
[----:B------:R-:W2:Y:S01]  /*0520*/  @!P4 LDG.E R13, desc[UR8][R10.64+0x18] ;  /* 0x000018080a0dc981 */ /* 0x000ea2000c1e1900 */
[----:B------:R-:W-:Y:S01]  /*0530*/  IADD3 R7, PT, PT, R7, 0x8, RZ ;  /* 0x0000000807077810 */ /* 0x000fe20007ffe0ff */
[----:B----4-:R-:W-:-:S03]  /*0540*/  @!P0 IMAD R0, R24, R23, R0 ;  /* 0x0000001718008224 */ /* 0x010fc600078e0200 */
[----:B------:R-:W-:Y:S01]  /*0550*/  ISETP.NE.AND P0, PT, R7, R3, PT ;  /* 0x000000030700720c */ /* 0x000fe20003f05270 */
[----:B-----5:R-:W-:-:S04]  /*0560*/  @!P3 IMAD R0, R25, R12, R0 ;  /* 0x0000000c1900b224 */ /* 0x020fc800078e0200 */
[----:B---3--:R-:W-:-:S04]  /*0570*/  @!P2 IMAD R0, R6, R9, R0 ;  /* 0x000000090600a224 */ /* 0x008fc800078e0200 */
[----:B------:R-:W-:-:S04]  /*0580*/  @!P1 IMAD R0, R5, R16, R0 ;  /* 0x0000001005009224 */ /* 0x000fc800078e0200 */
[----:B--2---:R-:W-:-:S04]  /*0590*/  @!P5 IMAD R0, R27, R14, R0 ;  /* 0x0000000e1b00d224 */ /* 0x004fc800078e0200 */
[----:B------:R-:W-:-:S04]  /*05a0*/  @!P4 IMAD R0, R13, R18, R0 ;  /* 0x000000120d00c224 */ /* 0x000fc800078e0200 */
[----:B------:R-:W-:Y:S01]  /*05b0*/  @!P6 IMAD R0, R29, R20, R0 ;  /* 0x000000141d00e224 */ /* 0x000fe200078e0200 */
[----:B------:R-:W-:Y:S06]  /*05c0*/  @P0 BRA `(.L_x_2) ;  /* 0xfffffff800ec0947 */ /* 0x000fec000383ffff */
.L_x_1:
[----:B------:R-:W-:Y:S05]  /*05d0*/  BRA.U !UP1, `(.L_x_0) ;  /* 0x0000000509447547 */ /* 0x000fea000b800000 */
[----:B------:R-:W0:Y:S01]  /*05e0*/  LDCU UR4, c[0x0][0x39c] ;  /* 0x00007380ff0477ac */ /* 0x000e220008000800 */
[----:B------:R-:W-:Y:S02]  /*05f0*/  UISETP.GE.U32.AND UP0, UPT, UR6, 0x4, UPT ;  /* 0x000000040600788c */ /* 0x000fe4000bf06070 */
[----:B0-----:R-:W-:-:S04]  /*0600*/  ULOP3.LUT UR5, UR4, 0x3, URZ, 0xc0, !UPT ;  /* 0x0000000304057892 */ /* 0x001fc8000f8ec0ff */
[----:B------:R-:W-:-:S03]  /*0610*/  UISETP.NE.AND UP1, UPT, UR5, URZ, UPT ;  /* 0x000000ff0500728c */ /* 0x000fc6000bf25270 */
[----:B------:R-:W-:Y:S08]  /*0620*/  BRA.U !UP0, `(.L_x_3) ;  /* 0x0000000108907547 */ /* 0x000ff0000b800000 */
[----:B------:R-:W0:Y:S01]  /*0630*/  LDCU UR6, c[0x0][0x398] ;  /* 0x00007300ff0677ac */ /* 0x000e220008000800 */
[----:B------:R-:W-:Y:S01]  /*0640*/  IMAD.IADD R17, R4, 0x1, R3 ;  /* 0x0000000104117824 */ /* 0x000fe200078e0203 */
[----:B------:R-:W1:Y:S03]  /*0650*/  LDC.64 R10, c[0x0][0x388] ;  /* 0x0000e200ff0a7b82 */ /* 0x000e660000000a00 */
[C---:B------:R-:W-:Y:S01]  /*0660*/  VIADD R5, R17.reuse, 0x3 ;  /* 0x0000000311057836 */ /* 0x040fe20000000000 */
[C---:B------:R-:W-:Y:S02]  /*0670*/  IADD3 R19, PT, PT, R17.reuse, 0x1, RZ ;  /* 0x0000000111137810 */ /* 0x040fe40007ffe0ff */
[C---:B------:R-:W-:Y:S02]  /*0680*/  IADD3 R21, PT, PT, R17.reuse, 0x2, RZ ;  /* 0x0000000211157810 */ /* 0x040fe40007ffe0ff */
[----:B0-----:R-:W-:-:S02]  /*0690*/  ISETP.GE.AND P0, PT, R17, UR6, PT ;  /* 0x0000000611007c0c */ /* 0x001fc4000bf06270 */
[----:B------:R-:W-:Y:S02]  /*06a0*/  ISETP.GE.AND P1, PT, R19, UR6, PT ;  /* 0x0000000613007c0c */ /* 0x000fe4000bf26270 */
[----:B------:R-:W-:Y:S02]  /*06b0*/  ISETP.LT.OR P0, PT, R17, RZ, P0 ;  /* 0x000000ff1100720c */ /* 0x000fe40000701670 */
[----:B------:R-:W-:Y:S02]  /*06c0*/  ISETP.GE.AND P2, PT, R21, UR6, PT ;  /* 0x0000000615007c0c */ /* 0x000fe4000bf46270 */
[----:B------:R-:W-:Y:S01]  /*06d0*/  ISETP.LT.OR P1, PT, R19, RZ, P1 ;  /* 0x000000ff1300720c */ /* 0x000fe20000f21670 */
[----:B-1----:R-:W-:Y:S01]  /*06e0*/  IMAD.WIDE.U32 R10, R3, 0x4, R10 ;  /* 0x00000004030a7825 */ /* 0x002fe200078e000a */
[----:B------:R-:W-:Y:S02]  /*06f0*/  ISETP.LT.OR P2, PT, R21, RZ, P2 ;  /* 0x000000ff1500720c */ /* 0x000fe40001741670 */
[----:B------:R-:W-:-:S04]  /*0700*/  ISETP.GE.AND P3, PT, R5, UR6, PT ;  /* 0x0000000605007c0c */ /* 0x000fc8000bf66270 */
[----:B------:R-:W-:Y:S01]  /*0710*/  ISETP.LT.OR P3, PT, R5, RZ, P3 ;  /* 0x000000ff0500720c */ /* 0x000fe20001f61670 */
[----:B------:R-:W0:Y:S08]  /*0720*/  @!P0 LDC.64 R14, c[0x0][0x380] ;  /* 0x0000e000ff0e8b82 */ /* 0x000e300000000a00 */
[----:B------:R-:W1:Y:S08]  /*0730*/  @!P1 LDC.64 R12, c[0x0][0x380] ;  /* 0x0000e000ff0c9b82 */ /* 0x000e700000000a00 */
[----:B------:R-:W2:Y:S08]  /*0740*/  @!P2 LDC.64 R8, c[0x0][0x380] ;  /* 0x0000e000ff08ab82 */ /* 0x000eb00000000a00 */
[----:B------:R-:W3:Y:S01]  /*0750*/  @!P3 LDC.64 R6, c[0x0][0x380] ;  /* 0x0000e000ff06bb82 */ /* 0x000ee20000000a00 */
[----:B0-----:R-:W-:-:S02]  /*0760*/  @!P0 IMAD.WIDE.U32 R14, R17, 0x4, R14 ;  /* 0x00000004110e8825 */ /* 0x001fc400078e000e */
[----:B------:R-:W4:Y:S04]  /*0770*/  @!P0 LDG.E R17, desc[UR8][R10.64] ;  /* 0x000000080a118981 */ /* 0x000f28000c1e1900 */
[----:B------:R-:W4:Y:S01]  /*0780*/  @!P0 LDG.E R14, desc[UR8][R14.64] ;  /* 0x000000080e0e8981 */ /* 0x000f22000c1e1900 */
[----:B-1----:R-:W-:-:S03]  /*0790*/  @!P1 IMAD.WIDE.U32 R12, R19, 0x4, R12 ;  /* 0x00000004130c9825 */ /* 0x002fc600078e000c */
[----:B------:R-:W5:Y:S04]  /*07a0*/  @!P1 LDG.E R19, desc[UR8][R10.64+0x4] ;  /* 0x000004080a139981 */ /* 0x000f68000c1e1900 */
[----:B------:R-:W5:Y:S01]  /*07b0*/  @!P1 LDG.E R12, desc[UR8][R12.64] ;  /* 0x000000080c0c9981 */ /* 0x000f62000c1e1900 */
[----:B--2---:R-:W-:-:S03]  /*07c0*/  @!P2 IMAD.WIDE.U32 R8, R21, 0x4, R8 ;  /* 0x000000041508a825 */ /* 0x004fc600078e0008 */
[----:B------:R-:W2:Y:S04]  /*07d0*/  @!P3 LDG.E R21, desc[UR8][R10.64+0xc] ;  /* 0x00000c080a15b981 */ /* 0x000ea8000c1e1900 */
[----:B------:R-:W2:Y:S01]  /*07e0*/  @!P2 LDG.E R8, desc[UR8][R8.64] ;  /* 0x000000080808a981 */ /* 0x000ea2000c1e1900 */
[----:B---3--:R-:W-:-:S03]  /*07f0*/  @!P3 IMAD.WIDE.U32 R6, R5, 0x4, R6 ;  /* 0x000000040506b825 */ /* 0x008fc600078e0006 */
[----:B------:R-:W2:Y:S04]  /*0800*/  @!P2 LDG.E R5, desc[UR8][R10.64+0x8] ;  /* 0x000008080a05a981 */ /* 0x000ea8000c1e1900 */
[----:B------:R-:W3:Y:S01]  /*0810*/  @!P3 LDG.E R6, desc[UR8][R6.64] ;  /* 0x000000080606b981 */ /* 0x000ee2000c1e1900 */
[----:B------:R-:W-:Y:S01]  /*0820*/  IADD3 R3, PT, PT, R3, 0x4, RZ ;  /* 0x0000000403037810 */ /* 0x000fe20007ffe0ff */
[----:B----4-:R-:W-:-:S04]  /*0830*/  @!P0 IMAD R0, R17, R14, R0 ;  /* 0x0000000e11008224 */ /* 0x010fc800078e0200 */
[----:B-----5:R-:W-:-:S04]  /*0840*/  @!P1 IMAD R0, R19, R12, R0 ;  /* 0x0000000c13009224 */ /* 0x020fc800078e0200 */
[----:B--2---:R-:W-:-:S04]  /*0850*/  @!P2 IMAD R0, R5, R8, R0 ;  /* 0x000000080500a224 */ /* 0x004fc800078e0200 */
[----:B---3--:R-:W-:-:S07]  /*0860*/  @!P3 IMAD R0, R21, R6, R0 ;  /* 0x000000061500b224 */ /* 0x008fce00078e0200 */
.L_x_3:
[----:B------:R-:W-:Y:S05]  /*0870*/  BRA.U !UP1, `(.L_x_0) ;  /* 0x00000001099c7547 */ /* 0x000fea000b800000 */
[----:B------:R-:W-:Y:S02]  /*0880*/  UISETP.NE.AND UP0, UPT, UR5, 0x1, UPT ;  /* 0x000000010500788c */ /* 0x000fe4000bf05270 */
[----:B------:R-:W-:-:S04]  /*0890*/  ULOP3.LUT UR4, UR4, 0x1, URZ, 0xc0, !UPT ;  /* 0x0000000104047892 */ /* 0x000fc8000f8ec0ff */
[----:B------:R-:W-:-:S03]  /*08a0*/  UISETP.NE.U32.AND UP1, UPT, UR4, 0x1, UPT ;  /* 0x000000010400788c */ /* 0x000fc6000bf25070 */
[----:B------:R-:W-:Y:S08]  /*08b0*/  BRA.U !UP0, `(.L_x_4) ;  /* 0x0000000108507547 */ /* 0x000ff0000b800000 */
[----:B------:R-:W0:Y:S01]  /*08c0*/  LDCU UR4, c[0x0][0x398] ;  /* 0x00007300ff0477ac */ /* 0x000e220008000800 */
[----:B------:R-:W-:Y:S01]  /*08d0*/  IADD3 R5, PT, PT, R4, R3, RZ ;  /* 0x0000000304057210 */ /* 0x000fe20007ffe0ff */
[----:B------:R-:W1:Y:S04]  /*08e0*/  LDC.64 R6, c[0x0][0x388] ;  /* 0x0000e200ff067b82 */ /* 0x000e680000000a00 */
[C---:B------:R-:W-:Y:S01]  /*08f0*/  VIADD R15, R5.reuse, 0x1 ;  /* 0x00000001050f7836 */ /* 0x040fe20000000000 */
[----:B0-----:R-:W-:-:S04]  /*0900*/  ISETP.GE.AND P0, PT, R5, UR4, PT ;  /* 0x0000000405007c0c */ /* 0x001fc8000bf06270 */
[----:B------:R-:W-:Y:S02]  /*0910*/  ISETP.GE.AND P1, PT, R15, UR4, PT ;  /* 0x000000040f007c0c */ /* 0x000fe4000bf26270 */
[----:B------:R-:W-:Y:S02]  /*0920*/  ISETP.LT.OR P0, PT, R5, RZ, P0 ;  /* 0x000000ff0500720c */ /* 0x000fe40000701670 */
[----:B------:R-:W-:Y:S01]  /*0930*/  ISETP.LT.OR P1, PT, R15, RZ, P1 ;  /* 0x000000ff0f00720c */ /* 0x000fe20000f21670 */
[----:B-1----:R-:W-:-:S10]  /*0940*/  IMAD.WIDE.U32 R10, R3, 0x4, R6 ;  /* 0x00000004030a7825 */ /* 0x002fd400078e0006 */
[----:B------:R-:W0:Y:S08]  /*0950*/  @!P0 LDC.64 R8, c[0x0][0x380] ;  /* 0x0000e000ff088b82 */ /* 0x000e300000000a00 */
[----:B------:R-:W1:Y:S01]  /*0960*/  @!P1 LDC.64 R12, c[0x0][0x380] ;  /* 0x0000e000ff0c9b82 */ /* 0x000e620000000a00 */
[----:B0-----:R-:W-:Y:S02]  /*0970*/  @!P0 IMAD.WIDE.U32 R6, R5, 0x4, R8 ;  /* 0x0000000405068825 */ /* 0x001fe400078e0008 */
[----:B------:R-:W2:Y:S04]  /*0980*/  @!P0 LDG.E R5, desc[UR8][R10.64] ;  /* 0x000000080a058981 */ /* 0x000ea8000c1e1900 */
[----:B------:R-:W2:Y:S01]  /*0990*/  @!P0 LDG.E R6, desc[UR8][R6.64] ;  /* 0x0000000806068981 */ /* 0x000ea2000c1e1900 */
[----:B-1----:R-:W-:-:S03]  /*09a0*/  @!P1 IMAD.WIDE.U32 R8, R15, 0x4, R12 ;  /* 0x000000040f089825 */ /* 0x002fc600078e000c */
[----:B------:R-:W3:Y:S04]  /*09b0*/  @!P1 LDG.E R13, desc[UR8][R10.64+0x4] ;  /* 0x000004080a0d9981 */ /* 0x000ee8000c1e1900 */
[----:B------:R-:W3:Y:S01]  /*09c0*/  @!P1 LDG.E R8, desc[UR8][R8.64] ;  /* 0x0000000808089981 */ /* 0x000ee2000c1e1900 */
[----:B------:R-:W-:Y:S01]  /*09d0*/  IADD3 R3, PT, PT, R3, 0x2, RZ ;  /* 0x0000000203037810 */ /* 0x000fe20007ffe0ff */
[----:B--2---:R-:W-:-:S04]  /*09e0*/  @!P0 IMAD R0, R5, R6, R0 ;  /* 0x0000000605008224 */ /* 0x004fc800078e0200 */
[----:B---3--:R-:W-:-:S07]  /*09f0*/  @!P1 IMAD R0, R13, R8, R0 ;  /* 0x000000080d009224 */ /* 0x008fce00078e0200 */
.L_x_4:
[----:B------:R-:W-:Y:S05]  /*0a00*/  BRA.U UP1, `(.L_x_0) ;  /* 0x0000000101387547 */ /* 0x000fea000b800000 */
[----:B------:R-:W0:Y:S01]  /*0a10*/  LDCU UR4, c[0x0][0x398] ;  /* 0x00007300ff0477ac */ /* 0x000e220008000800 */
[----:B------:R-:W-:Y:S01]  /*0a20*/  IADD3 R9, PT, PT, R4, R3, RZ ;  /* 0x0000000304097210 */ /* 0x000fe20007ffe0ff */
[----:B------:R-:W-:Y:S03]  /*0a30*/  BSSY.RECONVERGENT B0, `(.L_x_0) ;  /* 0x000000b000007945 */ /* 0x000fe60003800200 */
[----:B0-----:R-:W-:-:S04]  /*0a40*/  ISETP.GE.AND P0, PT, R9, UR4, PT ;  /* 0x0000000409007c0c */ /* 0x001fc8000bf06270 */
[----:B------:R-:W-:-:S13]  /*0a50*/  ISETP.LT.OR P0, PT, R9, RZ, P0 ;  /* 0x000000ff0900720c */ /* 0x000fda0000701670 */
[----:B------:R-:W-:Y:S05]  /*0a60*/  @P0 BRA `(.L_x_5) ;  /* 0x00000000001c0947 */ /* 0x000fea0003800000 */
[----:B------:R-:W0:Y:S08]  /*0a70*/  LDC.64 R4, c[0x0][0x388] ;  /* 0x0000e200ff047b82 */ /* 0x000e300000000a00 */
[----:B------:R-:W1:Y:S01]  /*0a80*/  LDC.64 R6, c[0x0][0x380] ;  /* 0x0000e000ff067b82 */ /* 0x000e620000000a00 */
[----:B0-----:R-:W-:-:S06]  /*0a90*/  IMAD.WIDE.U32 R4, R3, 0x4, R4 ;  /* 0x0000000403047825 */ /* 0x001fcc00078e0004 */
[----:B------:R-:W2:Y:S01]  /*0aa0*/  LDG.E R5, desc[UR8][R4.64] ;  /* 0x0000000804057981 */ /* 0x000ea2000c1e1900 */
[----:B-1----:R-:W-:-:S06]  /*0ab0*/  IMAD.WIDE.U32 R6, R9, 0x4, R6 ;  /* 0x0000000409067825 */ /* 0x002fcc00078e0006 */
[----:B------:R-:W2:Y:S02]  /*0ac0*/  LDG.E R6, desc[UR8][R6.64] ;  /* 0x0000000806067981 */ /* 0x000ea4000c1e1900 */
[----:B--2---:R-:W-:-:S07]  /*0ad0*/  IMAD R0, R5, R6, R0 ;  /* 0x0000000605007224 */ /* 0x004fce00078e0200 */
.L_x_5:
[----:B------:R-:W-:Y:S05]  /*0ae0*/  BSYNC.RECONVERGENT B0 ;  /* 0x0000000000007941 */ /* 0x000fea0003800200 */
.L_x_0:
[----:B------:R-:W0:Y:S02]  /*0af0*/  LDC.64 R4, c[0x0][0x390] ;  /* 0x0000e400ff047b82 */ /* 0x000e240000000a00 */
[----:B0-----:R-:W-:-:S05]  /*0b00*/  IMAD.WIDE R2, R2, 0x4, R4 ;  /* 0x0000000402027825 */ /* 0x001fca00078e0204 */
[----:B------:R-:W-:Y:S01]  /*0b10*/  STG.E desc[UR8][R2.64], R0 ;  /* 0x0000000002007986 */ /* 0x000fe2000c101908 */
[----:B------:R-:W-:Y:S05]  /*0b20*/  EXIT ;  /* 0x000000000000794d */ /* 0x000fea0003800000 */
.L_x_6:
[----:B------:R-:W-:-:S00]  /*0b30*/  BRA `(.L_x_6) ;  /* 0xfffffffc00fc7947 */ /* 0x000fc0000383ffff */
[----:B------:R-:W-:-:S00]  /*0b40*/  NOP ;  /* 0x0000000000007918 */ /* 0x000fc00000000000 */
        /* <DEDUP_REMOVED lines=11> */
.L_x_7:


//--------------------- .nv.shared.reserved.0     --------------------------
	.section	.nv.shared.reserved.0,"aw",@nobits
	.weak		__nv_reservedSMEM_offset_0_alias
	.size		__nv_reservedSMEM_offset_0_alias, 0, 64
	.other		__nv_reservedSMEM_offset_0_alias,@"STO_CUDA_RESERVED_SHARED STV_DEFAULT"
__nv_reservedSMEM_offset_0_alias:
	.zero		0
	.zero		64


//--------------------- .nv.constant0._Z6conv1DPKiS0_Piii --------------------------
	.section	.nv.constant0._Z6conv1DPKiS0_Piii,"a",@progbits
	.sectionflags	@""
	.align	4
.nv.constant0._Z6conv1DPKiS0_Piii:
	.zero		928


//--------------------- SYMBOLS --------------------------

	.type		.nv.reservedSmem.offset0,@object
	.size		.nv.reservedSmem.offset0,0x4
